//
// Generated by NVIDIA NVVM Compiler
//
// Compiler Build ID: CL-36424714
// Cuda compilation tools, release 13.0, V13.0.88
// Based on NVVM 20.0.0
//

.version 9.0
.target sm_100
.address_size 64

	// .globl	_Z3addPiS_S_

.visible .entry _Z3addPiS_S_(
	.param .u64 .ptr .align 1 _Z3addPiS_S__param_0,
	.param .u64 .ptr .align 1 _Z3addPiS_S__param_1,
	.param .u64 .ptr .align 1 _Z3addPiS_S__param_2
)
{
	.reg .b32 	%r<9>;
	.reg .b64 	%rd<11>;

	ld.param.u64 	%rd1, [_Z3addPiS_S__param_0];
	ld.param.u64 	%rd2, [_Z3addPiS_S__param_1];
	ld.param.u64 	%rd3, [_Z3addPiS_S__param_2];
	cvta.to.global.u64 	%rd4, %rd3;
	cvta.to.global.u64 	%rd5, %rd2;
	cvta.to.global.u64 	%rd6, %rd1;
	mov.u32 	%r1, %tid.x;
	mov.u32 	%r2, %ctaid.x;
	add.s32 	%r3, %r1, %r2;
	mov.u32 	%r4, %ntid.x;
	add.s32 	%r5, %r3, %r4;
	mul.wide.s32 	%rd7, %r5, 4;
	add.s64 	%rd8, %rd6, %rd7;
	ld.global.u32 	%r6, [%rd8];
	add.s64 	%rd9, %rd5, %rd7;
	ld.global.u32 	%r7, [%rd9];
	add.s32 	%r8, %r7, %r6;
	add.s64 	%rd10, %rd4, %rd7;
	st.global.u32 	[%rd10], %r8;
	ret;

}


// ===== COMPILED SASS (sm_100) =====

	.target	sm_100

	.elftype	@"ET_EXEC"


//--------------------- .note.nv.tkinfo           --------------------------
	.section	.note.nv.tkinfo,"",@"SHT_NOTE"
	.sectionflags	@"SHF_NOTE_NV_TKINFO"
	.tkinfo
        /*0018*/ 	.word	0x00000002
        /*0030*/ 	.string	""
        /*0030*/ 	.string	"ptxas"
        /*0030*/ 	.string	"Cuda compilation tools, release 13.0, V13.0.88"
        /*0030*/ 	.string	"Build cuda_13.0.r13.0/compiler.36424714_0"
        /*0030*/ 	.string	"-arch sm_100 -m 64 "



//--------------------- .note.nv.cuinfo           --------------------------
	.section	.note.nv.cuinfo,"",@"SHT_NOTE"
	.sectionflags	@"SHF_NOTE_NV_CUINFO"
        /*0018*/ 	.short	0x0002
        /*001a*/ 	.short	0x0064
        /*001c*/ 	.short	0x0082
	.zero		2


//--------------------- .nv.info                  --------------------------
	.section	.nv.info,"",@"SHT_CUDA_INFO"
	.align	4


	//----- nvinfo : EIATTR_REGCOUNT
	.align		4
        /*0000*/ 	.byte	0x04, 0x2f
        /*0002*/ 	.short	(.L_1 - .L_0)
	.align		4
.L_0:
        /*0004*/ 	.word	index@(_Z3addPiS_S_)
        /*0008*/ 	.word	0x0000000c


	//----- nvinfo : EIATTR_FRAME_SIZE
	.align		4
.L_1:
        /*000c*/ 	.byte	0x04, 0x11
        /*000e*/ 	.short	(.L_3 - .L_2)
	.align		4
.L_2:
        /*0010*/ 	.word	index@(_Z3addPiS_S_)
        /*0014*/ 	.word	0x00000000


	//----- nvinfo : EIATTR_MIN_STACK_SIZE
	.align		4
.L_3:
        /*0018*/ 	.byte	0x04, 0x12
        /*001a*/ 	.short	(.L_5 - .L_4)
	.align		4
.L_4:
        /*001c*/ 	.word	index@(_Z3addPiS_S_)
        /*0020*/ 	.word	0x00000000
.L_5:


//--------------------- .nv.compat                --------------------------
	.section	.nv.compat,"",@"SHT_CUDA_COMPAT_INFO"
	.align	4
        /*0000*/ 	.byte	0x02, 0x09, 0x00, 0x00, 0x02, 0x02, 0x01, 0x00, 0x02, 0x05, 0x05, 0x00, 0x03, 0x07, 0x01, 0x01
        /*0010*/ 	.byte	0x02, 0x03, 0x00, 0x00, 0x02, 0x06, 0x01, 0x00, 0x04, 0x0b, 0x08, 0x00, 0x09, 0x00, 0x00, 0x00
        /*0020*/ 	.byte	0x00, 0x00, 0x00, 0x00


//--------------------- .nv.info._Z3addPiS_S_     --------------------------
	.section	.nv.info._Z3addPiS_S_,"",@"SHT_CUDA_INFO"
	.sectionflags	@""
	.align	4


	//----- nvinfo : EIATTR_CUDA_API_VERSION
	.align		4
        /*0000*/ 	.byte	0x04, 0x37
        /*0002*/ 	.short	(.L_7 - .L_6)
.L_6:
        /*0004*/ 	.word	0x00000082


	//----- nvinfo : EIATTR_KPARAM_INFO
	.align		4
.L_7:
        /*0008*/ 	.byte	0x04, 0x17
        /*000a*/ 	.short	(.L_9 - .L_8)
.L_8:
        /*000c*/ 	.word	0x00000000
        /*0010*/ 	.short	0x0002
        /*0012*/ 	.short	0x0010
        /*0014*/ 	.byte	0x00, 0xf5, 0x21, 0x00


	//----- nvinfo : EIATTR_KPARAM_INFO
	.align		4
.L_9:
        /*0018*/ 	.byte	0x04, 0x17
        /*001a*/ 	.short	(.L_11 - .L_10)
.L_10:
        /*001c*/ 	.word	0x00000000
        /*0020*/ 	.short	0x0001
        /*0022*/ 	.short	0x0008
        /*0024*/ 	.byte	0x00, 0xf5, 0x21, 0x00


	//----- nvinfo : EIATTR_KPARAM_INFO
	.align		4
.L_11:
        /*0028*/ 	.byte	0x04, 0x17
        /*002a*/ 	.short	(.L_13 - .L_12)
.L_12:
        /*002c*/ 	.word	0x00000000
        /*0030*/ 	.short	0x0000
        /*0032*/ 	.short	0x0000
        /*0034*/ 	.byte	0x00, 0xf5, 0x21, 0x00


	//----- nvinfo : EIATTR_SPARSE_MMA_MASK
	.align		4
.L_13:
        /*0038*/ 	.byte	0x03, 0x50
        /*003a*/ 	.short	0x0000


	//----- nvinfo : EIATTR_MAXREG_COUNT
	.align		4
        /*003c*/ 	.byte	0x03, 0x1b
        /*003e*/ 	.short	0x00ff


	//----- nvinfo : EIATTR_MERCURY_ISA_VERSION
	.align		4
        /*0040*/ 	.byte	0x03, 0x5f
        /*0042*/ 	.short	0x0101


	//----- nvinfo : EIATTR_VRC_CTA_INIT_COUNT
	.align		4
        /*0044*/ 	.byte	0x02, 0x4a
	.zero		1
	.zero		1


	//----- nvinfo : EIATTR_EXIT_INSTR_OFFSETS
	.align		4
        /*0048*/ 	.byte	0x04, 0x1c
        /*004a*/ 	.short	(.L_15 - .L_14)


	//   ....[0]....
.L_14:
        /*004c*/ 	.word	0x00000100


	//----- nvinfo : EIATTR_CBANK_PARAM_SIZE
	.align		4
.L_15:
        /*0050*/ 	.byte	0x03, 0x19
        /*0052*/ 	.short	0x0018


	//----- nvinfo : EIATTR_PARAM_CBANK
	.align		4
        /*0054*/ 	.byte	0x04, 0x0a
        /*0056*/ 	.short	(.L_17 - .L_16)
	.align		4
.L_16:
        /*0058*/ 	.word	index@(.nv.constant0._Z3addPiS_S_)
        /*005c*/ 	.short	0x0380
        /*005e*/ 	.short	0x0018


	//----- nvinfo : EIATTR_SW_WAR
	.align		4
.L_17:
        /*0060*/ 	.byte	0x04, 0x36
        /*0062*/ 	.short	(.L_19 - .L_18)
.L_18:
        /*0064*/ 	.word	0x00000008
.L_19:


//--------------------- .nv.callgraph             --------------------------
	.section	.nv.callgraph,"",@"SHT_CUDA_CALLGRAPH"
	.align	4
	.sectionentsize	8
	.align		4
        /*0000*/ 	.word	0x00000000
	.align		4
        /*0004*/ 	.word	0xffffffff
	.align		4
        /*0008*/ 	.word	0x00000000
	.align		4
        /*000c*/ 	.word	0xfffffffe
	.align		4
        /*0010*/ 	.word	0x00000000
	.align		4
        /*0014*/ 	.word	0xfffffffd
	.align		4
        /*0018*/ 	.word	0x00000000
	.align		4
        /*001c*/ 	.word	0xfffffffc


//--------------------- .text._Z3addPiS_S_        --------------------------
	.section	.text._Z3addPiS_S_,"ax",@progbits
	.align	128
        .global         _Z3addPiS_S_
        .type           _Z3addPiS_S_,@function
        .size           _Z3addPiS_S_,(.L_x_1 - _Z3addPiS_S_)
        .other          _Z3addPiS_S_,@"STO_CUDA_ENTRY STV_DEFAULT"
_Z3addPiS_S_:
.text._Z3addPiS_S_:
[----:B------:R-:W-:Y:S01]  /*0000*/  LDC R1, c[0x0][0x37c] ;  /* 0x0000df00ff017b82 */ /* 0x000fe20000000800 */
[----:B------:R-:W0:Y:S07]  /*0010*/  S2R R9, SR_TID.X ;  /* 0x0000000000097919 */ /* 0x000e2e0000002100 */
[----:B------:R-:W0:Y:S01]  /*0020*/  S2UR UR6, SR_CTAID.X ;  /* 0x00000000000679c3 */ /* 0x000e220000002500 */
[----:B------:R-:W1:Y:S07]  /*0030*/  LDCU.64 UR4, c[0x0][0x358] ;  /* 0x00006b00ff0477ac */ /* 0x000e6e0008000a00 */
[----:B------:R-:W0:Y:S08]  /*0040*/  LDC R0, c[0x0][0x360] ;  /* 0x0000d800ff007b82 */ /* 0x000e300000000800 */
[----:B------:R-:W2:Y:S08]  /*0050*/  LDC.64 R2, c[0x0][0x380] ;  /* 0x0000e000ff027b82 */ /* 0x000eb00000000a00 */
[----:B------:R-:W3:Y:S01]  /*0060*/  LDC.64 R4, c[0x0][0x388] ;  /* 0x0000e200ff047b82 */ /* 0x000ee20000000a00 */
[----:B0-----:R-:W-:-:S07]  /*0070*/  IADD3 R9, PT, PT, R0, UR6, R9 ;  /* 0x0000000600097c10 */ /* 0x001fce000fffe009 */
[----:B------:R-:W0:Y:S01]  /*0080*/  LDC.64 R6, c[0x0][0x390] ;  /* 0x0000e400ff067b82 */ /* 0x000e220000000a00 */
[----:B--2---:R-:W-:-:S06]  /*0090*/  IMAD.WIDE R2, R9, 0x4, R2 ;  /* 0x0000000409027825 */ /* 0x004fcc00078e0202 */
[----:B-1----:R-:W2:Y:S01]  /*00a0*/  LDG.E R2, desc[UR4][R2.64] ;  /* 0x0000000402027981 */ /* 0x002ea2000c1e1900 */
[----:B---3--:R-:W-:-:S06]  /*00b0*/  IMAD.WIDE R4, R9, 0x4, R4 ;  /* 0x0000000409047825 */ /* 0x008fcc00078e0204 */
[----:B------:R-:W2:Y:S01]  /*00c0*/  LDG.E R5, desc[UR4][R4.64] ;  /* 0x0000000404057981 */ /* 0x000ea2000c1e1900 */
[----:B0-----:R-:W-:Y:S01]  /*00d0*/  IMAD.WIDE R6, R9, 0x4, R6 ;  /* 0x0000000409067825 */ /* 0x001fe200078e0206 */
[----:B--2---:R-:W-:-:S05]  /*00e0*/  IADD3 R9, PT, PT, R2, R5, RZ ;  /* 0x0000000502097210 */ /* 0x004fca0007ffe0ff */
[----:B------:R-:W-:Y:S01]  /*00f0*/  STG.E desc[UR4][R6.64], R9 ;  /* 0x0000000906007986 */ /* 0x000fe2000c101904 */
[----:B------:R-:W-:Y:S05]  /*0100*/  EXIT ;  /* 0x000000000000794d */ /* 0x000fea0003800000 */
.L_x_0:
[----:B------:R-:W-:-:S00]  /*0110*/  BRA `(.L_x_0) ;  /* 0xfffffffc00fc7947 */ /* 0x000fc0000383ffff */
[----:B------:R-:W-:-:S00]  /*0120*/  NOP ;  /* 0x0000000000007918 */ /* 0x000fc00000000000 */
        /* <DEDUP_REMOVED lines=13> */
.L_x_1:


//--------------------- .nv.shared.reserved.0     --------------------------
	.section	.nv.shared.reserved.0,"aw",@nobits
	.weak		__nv_reservedSMEM_offset_0_alias
	.size		__nv_reservedSMEM_offset_0_alias, 0, 64
	.other		__nv_reservedSMEM_offset_0_alias,@"STO_CUDA_RESERVED_SHARED STV_DEFAULT"
__nv_reservedSMEM_offset_0_alias:
	.zero		0
	.zero		64


//--------------------- .nv.constant0._Z3addPiS_S_ --------------------------
	.section	.nv.constant0._Z3addPiS_S_,"a",@progbits
	.sectionflags	@""
	.align	4
.nv.constant0._Z3addPiS_S_:
	.zero		920


//--------------------- SYMBOLS --------------------------

	.type		.nv.reservedSmem.offset0,@object
	.size		.nv.reservedSmem.offset0,0x4
